	.headerflags	@"EF_CUDA_TEXMODE_UNIFIED EF_CUDA_64BIT_ADDRESS EF_CUDA_ACCELERATORS EF_CUDA_SM90 EF_CUDA_VIRTUAL_SM(EF_CUDA_SM90)"
	.elftype	@"ET_EXEC"


//--------------------- .nv.info                  --------------------------
	.section	.nv.info,"",@"SHT_CUDA_INFO"
	.align	4


	//----- nvinfo : EIATTR_REGCOUNT
	.align		4
        /*0000*/ 	.byte	0x04, 0x2f
        /*0002*/ 	.short	(.L_3 - .L_2)
	.align		4
.L_2:
        /*0004*/ 	.word	index@(triton_poi_fused__native_batch_norm_legit_no_training_relu_15)
        /*0008*/ 	.word	0x00000020


	//----- nvinfo : EIATTR_MIN_STACK_SIZE
	.align		4
.L_3:
        /*000c*/ 	.byte	0x04, 0x12
        /*000e*/ 	.short	(.L_5 - .L_4)
	.align		4
.L_4:
        /*0010*/ 	.word	index@(triton_poi_fused__native_batch_norm_legit_no_training_relu_15)
        /*0014*/ 	.word	0x00000000


	//----- nvinfo : EIATTR_FRAME_SIZE
	.align		4
.L_5:
        /*0018*/ 	.byte	0x04, 0x11
        /*001a*/ 	.short	(.L_7 - .L_6)
	.align		4
.L_6:
        /*001c*/ 	.word	index@(triton_poi_fused__native_batch_norm_legit_no_training_relu_15)
        /*0020*/ 	.word	0x00000000


	//----- nvinfo : EIATTR_MIN_STACK_SIZE
	.align		4
.L_7:
        /*0024*/ 	.byte	0x04, 0x12
        /*0026*/ 	.short	(.L_9 - .L_8)
	.align		4
.L_8:
        /*0028*/ 	.word	index@(triton_poi_fused__native_batch_norm_legit_no_training_relu_15)
        /*002c*/ 	.word	0x00000000
.L_9:


//--------------------- .nv.info.triton_poi_fused__native_batch_norm_legit_no_training_relu_15 --------------------------
	.section	.nv.info.triton_poi_fused__native_batch_norm_legit_no_training_relu_15,"",@"SHT_CUDA_INFO"
	.sectionflags	@""
	.align	4


	//----- nvinfo : EIATTR_CUDA_API_VERSION
	.align		4
        /*0000*/ 	.byte	0x04, 0x37
        /*0002*/ 	.short	(.L_11 - .L_10)
.L_10:
        /*0004*/ 	.word	0x0000007c


	//----- nvinfo : EIATTR_KPARAM_INFO
	.align		4
.L_11:
        /*0008*/ 	.byte	0x04, 0x17
        /*000a*/ 	.short	(.L_13 - .L_12)
.L_12:
        /*000c*/ 	.word	0x00000000
        /*0010*/ 	.short	0x0007
        /*0012*/ 	.short	0x0034
        /*0014*/ 	.byte	0x00, 0xf0, 0x11, 0x00


	//----- nvinfo : EIATTR_KPARAM_INFO
	.align		4
.L_13:
        /*0018*/ 	.byte	0x04, 0x17
        /*001a*/ 	.short	(.L_15 - .L_14)
.L_14:
        /*001c*/ 	.word	0x00000000
        /*0020*/ 	.short	0x0006
        /*0022*/ 	.short	0x0030
        /*0024*/ 	.byte	0x00, 0xf0, 0x11, 0x00


	//----- nvinfo : EIATTR_KPARAM_INFO
	.align		4
.L_15:
        /*0028*/ 	.byte	0x04, 0x17
        /*002a*/ 	.short	(.L_17 - .L_16)
.L_16:
        /*002c*/ 	.word	0x00000000
        /*0030*/ 	.short	0x0005
        /*0032*/ 	.short	0x0028
        /*0034*/ 	.byte	0x00, 0xf4, 0x21, 0x00


	//----- nvinfo : EIATTR_KPARAM_INFO
	.align		4
.L_17:
        /*0038*/ 	.byte	0x04, 0x17
        /*003a*/ 	.short	(.L_19 - .L_18)
.L_18:
        /*003c*/ 	.word	0x00000000
        /*0040*/ 	.short	0x0004
        /*0042*/ 	.short	0x0020
        /*0044*/ 	.byte	0x00, 0xf4, 0x21, 0x00


	//----- nvinfo : EIATTR_KPARAM_INFO
	.align		4
.L_19:
        /*0048*/ 	.byte	0x04, 0x17
        /*004a*/ 	.short	(.L_21 - .L_20)
.L_20:
        /*004c*/ 	.word	0x00000000
        /*0050*/ 	.short	0x0003
        /*0052*/ 	.short	0x0018
        /*0054*/ 	.byte	0x00, 0xf4, 0x21, 0x00


	//----- nvinfo : EIATTR_KPARAM_INFO
	.align		4
.L_21:
        /*0058*/ 	.byte	0x04, 0x17
        /*005a*/ 	.short	(.L_23 - .L_22)
.L_22:
        /*005c*/ 	.word	0x00000000
        /*0060*/ 	.short	0x0002
        /*0062*/ 	.short	0x0010
        /*0064*/ 	.byte	0x00, 0xf4, 0x21, 0x00


	//----- nvinfo : EIATTR_KPARAM_INFO
	.align		4
.L_23:
        /*0068*/ 	.byte	0x04, 0x17
        /*006a*/ 	.short	(.L_25 - .L_24)
.L_24:
        /*006c*/ 	.word	0x00000000
        /*0070*/ 	.short	0x0001
        /*0072*/ 	.short	0x0008
        /*0074*/ 	.byte	0x00, 0xf4, 0x21, 0x00


	//----- nvinfo : EIATTR_KPARAM_INFO
	.align		4
.L_25:
        /*0078*/ 	.byte	0x04, 0x17
        /*007a*/ 	.short	(.L_27 - .L_26)
.L_26:
        /*007c*/ 	.word	0x00000000
        /*0080*/ 	.short	0x0000
        /*0082*/ 	.short	0x0000
        /*0084*/ 	.byte	0x00, 0xf4, 0x21, 0x00


	//----- nvinfo : EIATTR_SPARSE_MMA_MASK
	.align		4
.L_27:
        /*0088*/ 	.byte	0x03, 0x50
        /*008a*/ 	.short	0x0000


	//----- nvinfo : EIATTR_MAXREG_COUNT
	.align		4
        /*008c*/ 	.byte	0x03, 0x1b
        /*008e*/ 	.short	0x00ff


	//----- nvinfo : EIATTR_EXIT_INSTR_OFFSETS
	.align		4
        /*0090*/ 	.byte	0x04, 0x1c
        /*0092*/ 	.short	(.L_29 - .L_28)


	//   ....[0]....
.L_28:
        /*0094*/ 	.word	0x00000b10


	//   ....[1]....
        /*0098*/ 	.word	0x00000b70


	//----- nvinfo : EIATTR_REQNTID
	.align		4
.L_29:
        /*009c*/ 	.byte	0x04, 0x10
        /*009e*/ 	.short	(.L_31 - .L_30)
.L_30:
        /*00a0*/ 	.word	0x00000080
        /*00a4*/ 	.word	0x00000001
        /*00a8*/ 	.word	0x00000001


	//----- nvinfo : EIATTR_CBANK_PARAM_SIZE
	.align		4
.L_31:
        /*00ac*/ 	.byte	0x03, 0x19
        /*00ae*/ 	.short	0x0038


	//----- nvinfo : EIATTR_PARAM_CBANK
	.align		4
        /*00b0*/ 	.byte	0x04, 0x0a
        /*00b2*/ 	.short	(.L_33 - .L_32)
	.align		4
.L_32:
        /*00b4*/ 	.word	index@(.nv.constant0.triton_poi_fused__native_batch_norm_legit_no_training_relu_15)
        /*00b8*/ 	.short	0x0210
        /*00ba*/ 	.short	0x0038


	//----- nvinfo : EIATTR_SW_WAR
	.align		4
.L_33:
        /*00bc*/ 	.byte	0x04, 0x36
        /*00be*/ 	.short	(.L_35 - .L_34)
.L_34:
        /*00c0*/ 	.word	0x00000008
.L_35:


//--------------------- .nv.callgraph             --------------------------
	.section	.nv.callgraph,"",@"SHT_CUDA_CALLGRAPH"
	.align	4
	.sectionentsize	8
	.align		4
        /*0000*/ 	.word	0x00000000
	.align		4
        /*0004*/ 	.word	0xffffffff
	.align		4
        /*0008*/ 	.word	0x00000000
	.align		4
        /*000c*/ 	.word	0xfffffffe
	.align		4
        /*0010*/ 	.word	0x00000000
	.align		4
        /*0014*/ 	.word	0xfffffffd
	.align		4
        /*0018*/ 	.word	0x00000000
	.align		4
        /*001c*/ 	.word	0xfffffffc


//--------------------- .nv.constant4             --------------------------
	.section	.nv.constant4,"a",@progbits
	.align	8
	.align		8
.nv.constant4:
        /*0000*/ 	.dword	_$_str
	.align		8
        /*0008*/ 	.dword	_$_str_$_2


//--------------------- .text.triton_poi_fused__native_batch_norm_legit_no_training_relu_15 --------------------------
	.section	.text.triton_poi_fused__native_batch_norm_legit_no_training_relu_15,"ax",@progbits
	.sectionflags	@"SHF_BARRIERS=1"
	.align	128
        .global         triton_poi_fused__native_batch_norm_legit_no_training_relu_15
        .type           triton_poi_fused__native_batch_norm_legit_no_training_relu_15,@function
        .size           triton_poi_fused__native_batch_norm_legit_no_training_relu_15,(.L_x_1 - triton_poi_fused__native_batch_norm_legit_no_training_relu_15)
        .other          triton_poi_fused__native_batch_norm_legit_no_training_relu_15,@"STO_CUDA_ENTRY STV_DEFAULT"
triton_poi_fused__native_batch_norm_legit_no_training_relu_15:
.text.triton_poi_fused__native_batch_norm_legit_no_training_relu_15:
[----:B------:R-:W0:Y:S01]  /*0000*/  LDC R1, c[0x0][0x28] ;  /* 0x00000a00ff017b82 */ /* 0x000e220000000800 */
[----:B------:R-:W1:Y:S07]  /*0010*/  S2R R3, SR_CTAID.Y ;  /* 0x0000000000037919 */ /* 0x000e6e0000002600 */
[----:B------:R-:W2:Y:S01]  /*0020*/  LDC.64 R10, c[0x0][0x220] ;  /* 0x00008800ff0a7b82 */ /* 0x000ea20000000a00 */
[----:B------:R-:W-:Y:S01]  /*0030*/  CS2R R6, SRZ ;  /* 0x0000000000067805 */ /* 0x000fe2000001ff00 */
[----:B------:R-:W-:Y:S01]  /*0040*/  ULDC.64 UR6, c[0x0][0x208] ;  /* 0x0000820000067ab9 */ /* 0x000fe20000000a00 */
[----:B------:R-:W3:Y:S01]  /*0050*/  S2R R2, SR_TID.X ;  /* 0x0000000000027919 */ /* 0x000ee20000002100 */
[----:B------:R-:W4:Y:S04]  /*0060*/  S2R R27, SR_CTAID.X ;  /* 0x00000000001b7919 */ /* 0x000f280000002500 */
[----:B------:R-:W5:Y:S08]  /*0070*/  LDC.64 R24, c[0x0][0x210] ;  /* 0x00008400ff187b82 */ /* 0x000f700000000a00 */
[----:B------:R-:W4:Y:S01]  /*0080*/  LDC.64 R20, c[0x0][0x218] ;  /* 0x00008600ff147b82 */ /* 0x000f220000000a00 */
[----:B-1----:R-:W-:-:S02]  /*0090*/  IMAD.SHL.U32 R3, R3, 0x200, RZ ;  /* 0x0000020003037824 */ /* 0x002fc400078e00ff */
[----:B---3--:R-:W-:-:S05]  /*00a0*/  IMAD.SHL.U32 R0, R2, 0x4, RZ ;  /* 0x0000000402007824 */ /* 0x008fca00078e00ff */
[----:B------:R-:W-:-:S04]  /*00b0*/  LOP3.LUT R0, R3, 0x1fc, R0, 0xf8, !PT ;  /* 0x000001fc03007812 */ /* 0x000fc800078ef800 */
[----:B------:R-:W-:Y:S02]  /*00c0*/  SHF.R.S32.HI R5, RZ, 0x1f, R0 ;  /* 0x0000001fff057819 */ /* 0x000fe40000011400 */
[----:B------:R-:W-:Y:S02]  /*00d0*/  ISETP.GE.AND P0, PT, R0, 0x200, PT ;  /* 0x000002000000780c */ /* 0x000fe40003f06270 */
[----:B------:R-:W-:Y:S02]  /*00e0*/  LEA.HI R8, R5, R0, RZ, 0x7 ;  /* 0x0000000005087211 */ /* 0x000fe400078f38ff */
[----:B------:R-:W-:Y:S02]  /*00f0*/  CS2R R4, SRZ ;  /* 0x0000000000047805 */ /* 0x000fe4000001ff00 */
[----:B------:R-:W-:-:S04]  /*0100*/  LOP3.LUT R23, R8, 0xffffff80, RZ, 0xc0, !PT ;  /* 0xffffff8008177812 */ /* 0x000fc800078ec0ff */
[----:B------:R-:W-:-:S05]  /*0110*/  IADD3 R23, R0, -R23, RZ ;  /* 0x8000001700177210 */ /* 0x000fca0007ffe0ff */
[----:B--2---:R-:W-:-:S05]  /*0120*/  IMAD.WIDE R10, R23, 0x4, R10 ;  /* 0x00000004170a7825 */ /* 0x004fca00078e020a */
[----:B------:R1:W2:Y:S01]  /*0130*/  @!P0 LDG.E.EL.128 R4, desc[UR6][R10.64] ;  /* 0x000000060a048981 */ /* 0x0002a2000c2e1d00 */
[----:B------:R-:W-:Y:S02]  /*0140*/  IMAD.SHL.U32 R8, R8, 0x400, RZ ;  /* 0x0000040008087824 */ /* 0x000fe400078e00ff */
[----:B----4-:R-:W-:-:S03]  /*0150*/  IMAD.SHL.U32 R0, R27, 0x2, RZ ;  /* 0x000000021b007824 */ /* 0x010fc600078e00ff */
[----:B------:R-:W-:Y:S01]  /*0160*/  LOP3.LUT R8, R8, 0xfffe0000, RZ, 0xc0, !PT ;  /* 0xfffe000008087812 */ /* 0x000fe200078ec0ff */
[C---:B------:R-:W-:Y:S01]  /*0170*/  VIADD R12, R0.reuse, 0x1 ;  /* 0x00000001000c7836 */ /* 0x040fe20000000000 */
[----:B------:R-:W-:Y:S02]  /*0180*/  ISETP.LT.AND P1, PT, R0, 0x400, !P0 ;  /* 0x000004000000780c */ /* 0x000fe40004721270 */
[----:B------:R-:W-:Y:S02]  /*0190*/  IADD3 R8, R23, R8, RZ ;  /* 0x0000000817087210 */ /* 0x000fe40007ffe0ff */
[----:B-1----:R-:W-:Y:S02]  /*01a0*/  CS2R R10, SRZ ;  /* 0x00000000000a7805 */ /* 0x002fe4000001ff00 */
[----:B------:R-:W-:Y:S01]  /*01b0*/  ISETP.LT.AND P2, PT, R12, 0x400, !P0 ;  /* 0x000004000c00780c */ /* 0x000fe20004741270 */
[----:B------:R-:W-:Y:S01]  /*01c0*/  IMAD R27, R27, 0x100, R8 ;  /* 0x000001001b1b7824 */ /* 0x000fe200078e0208 */
[----:B------:R-:W-:-:S04]  /*01d0*/  CS2R R8, SRZ ;  /* 0x0000000000087805 */ /* 0x000fc8000001ff00 */
[----:B------:R-:W-:Y:S01]  /*01e0*/  IADD3 R13, R27, 0x80, RZ ;  /* 0x000000801b0d7810 */ /* 0x000fe20007ffe0ff */
[----:B-----5:R-:W-:Y:S01]  /*01f0*/  IMAD.WIDE R26, R27, 0x4, R24 ;  /* 0x000000041b1a7825 */ /* 0x020fe200078e0218 */
[----:B------:R-:W-:-:S03]  /*0200*/  CS2R R14, SRZ ;  /* 0x00000000000e7805 */ /* 0x000fc6000001ff00 */
[----:B------:R-:W-:Y:S01]  /*0210*/  IMAD.WIDE R24, R13, 0x4, R24 ;  /* 0x000000040d187825 */ /* 0x000fe200078e0218 */
[----:B------:R-:W-:Y:S01]  /*0220*/  CS2R R12, SRZ ;  /* 0x00000000000c7805 */ /* 0x000fe2000001ff00 */
[----:B------:R-:W3:Y:S01]  /*0230*/  @P1 LDG.E.EL.128 R8, desc[UR6][R26.64] ;  /* 0x000000061a081981 */ /* 0x000ee2000c2e1d00 */
[----:B------:R-:W-:Y:S01]  /*0240*/  CS2R R16, SRZ ;  /* 0x0000000000107805 */ /* 0x000fe2000001ff00 */
[----:B0-----:R-:W-:Y:S01]  /*0250*/  IMAD.WIDE R20, R23, 0x4, R20 ;  /* 0x0000000417147825 */ /* 0x001fe200078e0214 */
[----:B------:R-:W-:-:S04]  /*0260*/  CS2R R18, SRZ ;  /* 0x0000000000127805 */ /* 0x000fc8000001ff00 */
[----:B------:R0:W3:Y:S04]  /*0270*/  @!P0 LDG.E.EL.128 R12, desc[UR6][R20.64] ;  /* 0x00000006140c8981 */ /* 0x0000e8000c2e1d00 */
[----:B------:R1:W4:Y:S01]  /*0280*/  @P2 LDG.E.EL.128 R16, desc[UR6][R24.64] ;  /* 0x0000000618102981 */ /* 0x000322000c2e1d00 */
[----:B------:R-:W-:Y:S01]  /*0290*/  IMAD.MOV.U32 R22, RZ, RZ, 0x3e800000 ;  /* 0x3e800000ff167424 */ /* 0x000fe200078e00ff */
[----:B0-----:R-:W0:Y:S02]  /*02a0*/  LDC.64 R20, c[0x0][0x230] ;  /* 0x00008c00ff147b82 */ /* 0x001e240000000a00 */
[----:B0-----:R-:W-:-:S04]  /*02b0*/  IMAD.WIDE R20, R23, 0x4, R20 ;  /* 0x0000000417147825 */ /* 0x001fc800078e0214 */
[----:B--2---:R-:W-:Y:S01]  /*02c0*/  FADD R4, R4, 9.9999997473787516356e-06 ;  /* 0x3727c5ac04047421 */ /* 0x004fe20000000000 */
[----:B------:R-:W-:Y:S01]  /*02d0*/  FADD R5, R5, 9.9999997473787516356e-06 ;  /* 0x3727c5ac05057421 */ /* 0x000fe20000000000 */
[----:B------:R-:W-:Y:S02]  /*02e0*/  FADD R6, R6, 9.9999997473787516356e-06 ;  /* 0x3727c5ac06067421 */ /* 0x000fe40000000000 */
[----:B------:R-:W0:Y:S08]  /*02f0*/  MUFU.SQRT R26, R4 ;  /* 0x00000004001a7308 */ /* 0x000e300000002000 */
[----:B------:R2:W5:Y:S01]  /*0300*/  MUFU.SQRT R27, R5 ;  /* 0x00000005001b7308 */ /* 0x0005620000002000 */
[----:B0-----:R-:W-:-:S07]  /*0310*/  FSETP.GT.AND P1, PT, R26, 8.50705917302346158658e+37, PT ;  /* 0x7e8000001a00780b */ /* 0x001fce0003f24000 */
[----:B------:R3:W0:Y:S01]  /*0320*/  MUFU.SQRT R29, R6 ;  /* 0x00000006001d7308 */ /* 0x0006220000002000 */
[C---:B------:R-:W-:Y:S01]  /*0330*/  FSETP.GEU.AND P4, PT, R26.reuse, 1.175494350822287508e-38, PT ;  /* 0x008000001a00780b */ /* 0x040fe20003f8e000 */
[----:B--2---:R-:W2:Y:S01]  /*0340*/  LDC.64 R4, c[0x0][0x228] ;  /* 0x00008a00ff047b82 */ /* 0x004ea20000000a00 */
[C---:B-----5:R-:W-:Y:S02]  /*0350*/  FSETP.GT.AND P2, PT, R27.reuse, 8.50705917302346158658e+37, PT ;  /* 0x7e8000001b00780b */ /* 0x060fe40003f44000 */
[----:B------:R-:W-:Y:S01]  /*0360*/  FSETP.GEU.AND P5, PT, R27, 1.175494350822287508e-38, PT ;  /* 0x008000001b00780b */ /* 0x000fe20003fae000 */
[----:B------:R-:W-:Y:S01]  /*0370*/  @P1 FMUL R26, R26, 0.25 ;  /* 0x3e8000001a1a1820 */ /* 0x000fe20000400000 */
[----:B---3--:R-:W-:Y:S01]  /*0380*/  FADD R6, -R12, R8 ;  /* 0x000000080c067221 */ /* 0x008fe20000000100 */
[----:B0-----:R-:W-:-:S06]  /*0390*/  FSETP.GT.AND P3, PT, R29, 8.50705917302346158658e+37, PT ;  /* 0x7e8000001d00780b */ /* 0x001fcc0003f64000 */
[----:B------:R-:W-:Y:S01]  /*03a0*/  @!P4 FMUL R26, R26, 16777216 ;  /* 0x4b8000001a1ac820 */ /* 0x000fe20000400000 */
[----:B------:R-:W-:Y:S01]  /*03b0*/  FSETP.GEU.AND P6, PT, R29, 1.175494350822287508e-38, PT ;  /* 0x008000001d00780b */ /* 0x000fe20003fce000 */
[C---:B-1----:R-:W-:Y:S01]  /*03c0*/  FADD R24, -R13.reuse, R9 ;  /* 0x000000090d187221 */ /* 0x042fe20000000100 */
[----:B----4-:R-:W-:Y:S01]  /*03d0*/  FADD R17, -R13, R17 ;  /* 0x000000110d117221 */ /* 0x010fe20000000100 */
[----:B------:R-:W-:Y:S01]  /*03e0*/  @P2 FMUL R27, R27, 0.25 ;  /* 0x3e8000001b1b2820 */ /* 0x000fe20000400000 */
[----:B------:R-:W-:Y:S01]  /*03f0*/  FADD R25, -R14, R10 ;  /* 0x0000000a0e197221 */ /* 0x000fe20000000100 */
[----:B------:R-:W-:Y:S01]  /*0400*/  MUFU.RCP R26, R26 ;  /* 0x0000001a001a7308 */ /* 0x000fe20000001000 */
[C---:B------:R-:W-:Y:S01]  /*0410*/  FSEL R9, R22.reuse, 1, P1 ;  /* 0x3f80000016097808 */ /* 0x040fe20000800000 */
[----:B------:R-:W-:Y:S01]  /*0420*/  @!P5 FMUL R27, R27, 16777216 ;  /* 0x4b8000001b1bd820 */ /* 0x000fe20000400000 */
[----:B------:R-:W-:Y:S01]  /*0430*/  FSEL R10, R22, 1, P2 ;  /* 0x3f800000160a7808 */ /* 0x000fe20001000000 */
[----:B------:R-:W-:Y:S01]  /*0440*/  FADD R16, -R12, R16 ;  /* 0x000000100c107221 */ /* 0x000fe20000000100 */
[----:B------:R-:W-:Y:S01]  /*0450*/  FSEL R13, R22, 1, P3 ;  /* 0x3f800000160d7808 */ /* 0x000fe20001800000 */
[----:B------:R-:W-:Y:S01]  /*0460*/  @P3 FMUL R29, R29, 0.25 ;  /* 0x3e8000001d1d3820 */ /* 0x000fe20000400000 */
[----:B------:R-:W-:Y:S01]  /*0470*/  @!P4 FMUL R9, R9, 16777216 ;  /* 0x4b8000000909c820 */ /* 0x000fe20000400000 */
[----:B------:R-:W0:Y:S01]  /*0480*/  MUFU.RCP R27, R27 ;  /* 0x0000001b001b7308 */ /* 0x000e220000001000 */
[----:B------:R-:W-:Y:S01]  /*0490*/  @!P5 FMUL R10, R10, 16777216 ;  /* 0x4b8000000a0ad820 */ /* 0x000fe20000400000 */
[----:B------:R-:W-:Y:S01]  /*04a0*/  @!P6 FMUL R29, R29, 16777216 ;  /* 0x4b8000001d1de820 */ /* 0x000fe20000400000 */
[----:B------:R-:W-:Y:S01]  /*04b0*/  @!P6 FMUL R13, R13, 16777216 ;  /* 0x4b8000000d0de820 */ /* 0x000fe20000400000 */
[----:B------:R-:W-:Y:S01]  /*04c0*/  FADD R18, -R14, R18 ;  /* 0x000000120e127221 */ /* 0x000fe20000000100 */
[C---:B------:R-:W-:Y:S01]  /*04d0*/  FADD R28, -R15.reuse, R11 ;  /* 0x0000000b0f1c7221 */ /* 0x040fe20000000100 */
[----:B------:R-:W-:Y:S01]  /*04e0*/  FADD R19, -R15, R19 ;  /* 0x000000130f137221 */ /* 0x000fe20000000100 */
[----:B--2---:R-:W-:Y:S01]  /*04f0*/  IMAD.WIDE R4, R23, 0x4, R4 ;  /* 0x0000000417047825 */ /* 0x004fe200078e0204 */
[----:B------:R1:W2:Y:S01]  /*0500*/  MUFU.RCP R8, R29 ;  /* 0x0000001d00087308 */ /* 0x0002a20000001000 */
[----:B------:R-:W-:-:S02]  /*0510*/  CS2R R14, SRZ ;  /* 0x00000000000e7805 */ /* 0x000fc4000001ff00 */
[----:B0-----:R-:W-:Y:S01]  /*0520*/  FMUL R27, R27, R10 ;  /* 0x0000000a1b1b7220 */ /* 0x001fe20000400000 */
[----:B------:R-:W-:Y:S01]  /*0530*/  CS2R R10, SRZ ;  /* 0x00000000000a7805 */ /* 0x000fe2000001ff00 */
[----:B-1----:R-:W-:Y:S01]  /*0540*/  FMUL R29, R26, R9 ;  /* 0x000000091a1d7220 */ /* 0x002fe20000400000 */
[----:B--2---:R-:W-:Y:S01]  /*0550*/  FMUL R26, R8, R13 ;  /* 0x0000000d081a7220 */ /* 0x004fe20000400000 */
[----:B------:R-:W-:Y:S02]  /*0560*/  CS2R R8, SRZ ;  /* 0x0000000000087805 */ /* 0x000fe4000001ff00 */
[----:B------:R-:W-:-:S04]  /*0570*/  CS2R R12, SRZ ;  /* 0x00000000000c7805 */ /* 0x000fc8000001ff00 */
[----:B------:R0:W2:Y:S04]  /*0580*/  @!P0 LDG.E.EL.128 R8, desc[UR6][R4.64] ;  /* 0x0000000604088981 */ /* 0x0000a8000c2e1d00 */
[----:B------:R1:W2:Y:S01]  /*0590*/  @!P0 LDG.E.EL.128 R12, desc[UR6][R20.64] ;  /* 0x00000006140c8981 */ /* 0x0002a2000c2e1d00 */
[----:B------:R-:W-:Y:S01]  /*05a0*/  FADD R7, R7, 9.9999997473787516356e-06 ;  /* 0x3727c5ac07077421 */ /* 0x000fe20000000000 */
[----:B------:R-:W3:Y:S01]  /*05b0*/  S2UR UR5, SR_CgaCtaId ;  /* 0x00000000000579c3 */ /* 0x000ee20000008800 */
[----:B------:R-:W-:Y:S01]  /*05c0*/  UMOV UR4, 0x400 ;  /* 0x0000040000047882 */ /* 0x000fe20000000000 */
[----:B------:R-:W-:Y:S01]  /*05d0*/  FMUL R24, R27, R24 ;  /* 0x000000181b187220 */ /* 0x000fe20000400000 */
[----:B------:R4:W5:Y:S01]  /*05e0*/  MUFU.SQRT R23, R7 ;  /* 0x0000000700177308 */ /* 0x0009620000002000 */
[----:B------:R-:W-:Y:S01]  /*05f0*/  FMUL R25, R26, R25 ;  /* 0x000000191a197220 */ /* 0x000fe20000400000 */
[----:B0-----:R-:W-:-:S02]  /*0600*/  SHF.L.U32 R4, R2, 0x1, RZ ;  /* 0x0000000102047819 */ /* 0x001fc400000006ff */
[----:B------:R-:W-:Y:S01]  /*0610*/  LOP3.LUT R3, R3, 0x7f, R2, 0xf8, !PT ;  /* 0x0000007f03037812 */ /* 0x000fe200078ef802 */
[----:B-1----:R-:W-:Y:S01]  /*0620*/  IMAD.SHL.U32 R20, R2, 0x8, RZ ;  /* 0x0000000802147824 */ /* 0x002fe200078e00ff */
[----:B------:R-:W-:Y:S01]  /*0630*/  LOP3.LUT R4, R4, 0xfe, RZ, 0xc0, !PT ;  /* 0x000000fe04047812 */ /* 0x000fe200078ec0ff */
[----:B----4-:R-:W-:-:S03]  /*0640*/  FMUL R7, R26, R18 ;  /* 0x000000121a077220 */ /* 0x010fc60000400000 */
[----:B------:R-:W-:Y:S02]  /*0650*/  LOP3.LUT R20, R20, 0x3f8, RZ, 0xc0, !PT ;  /* 0x000003f814147812 */ /* 0x000fe400078ec0ff */
[C---:B-----5:R-:W-:Y:S02]  /*0660*/  FSETP.GT.AND P0, PT, R23.reuse, 8.50705917302346158658e+37, PT ;  /* 0x7e8000001700780b */ /* 0x060fe40003f04000 */
[----:B------:R-:W-:Y:S02]  /*0670*/  FSETP.GEU.AND P1, PT, R23, 1.175494350822287508e-38, PT ;  /* 0x008000001700780b */ /* 0x000fe40003f2e000 */
[----:B------:R-:W-:Y:S01]  /*0680*/  FSEL R22, R22, 1, P0 ;  /* 0x3f80000016167808 */ /* 0x000fe20000000000 */
[----:B---3--:R-:W-:-:S06]  /*0690*/  UPRMT UR4, UR5, 0x654, UR4 ;  /* 0x0000065405047896 */ /* 0x008fcc0008000004 */
[----:B------:R-:W-:Y:S02]  /*06a0*/  LEA R21, R20, UR4, 0x1 ;  /* 0x0000000414157c11 */ /* 0x000fe4000f8e08ff */
[----:B------:R-:W-:Y:S02]  /*06b0*/  @P0 FMUL R23, R23, 0.25 ;  /* 0x3e80000017170820 */ /* 0x000fe40000400000 */
[----:B------:R-:W-:Y:S02]  /*06c0*/  @!P1 FMUL R22, R22, 16777216 ;  /* 0x4b80000016169820 */ /* 0x000fe40000400000 */
[----:B------:R-:W-:Y:S01]  /*06d0*/  @!P1 FMUL R23, R23, 16777216 ;  /* 0x4b80000017179820 */ /* 0x000fe20000400000 */
[----:B------:R-:W-:Y:S02]  /*06e0*/  IMAD R18, R20, 0x4, R21 ;  /* 0x0000000414127824 */ /* 0x000fe400078e0215 */
[C---:B------:R-:W-:Y:S01]  /*06f0*/  FMUL R21, R29.reuse, R16 ;  /* 0x000000101d157220 */ /* 0x040fe20000400000 */
[----:B------:R-:W-:Y:S01]  /*0700*/  FMUL R29, R29, R6 ;  /* 0x000000061d1d7220 */ /* 0x000fe20000400000 */
[----:B------:R0:W1:Y:S01]  /*0710*/  MUFU.RCP R5, R23 ;  /* 0x0000001700057308 */ /* 0x0000620000001000 */
[----:B------:R-:W-:Y:S01]  /*0720*/  FMUL R6, R27, R17 ;  /* 0x000000111b067220 */ /* 0x000fe20000400000 */
[----:B0-----:R-:W-:-:S04]  /*0730*/  LEA R23, R4, UR4, 0x1 ;  /* 0x0000000404177c11 */ /* 0x001fc8000f8e08ff */
[----:B------:R-:W-:Y:S01]  /*0740*/  LEA R4, R4, R23, 0x2 ;  /* 0x0000001704047211 */ /* 0x000fe200078e10ff */
[----:B-1----:R-:W-:-:S04]  /*0750*/  FMUL R5, R5, R22 ;  /* 0x0000001605057220 */ /* 0x002fc80000400000 */
[C---:B------:R-:W-:Y:S01]  /*0760*/  FMUL R16, R5.reuse, R19 ;  /* 0x0000001305107220 */ /* 0x040fe20000400000 */
[----:B------:R-:W-:Y:S01]  /*0770*/  FMUL R28, R5, R28 ;  /* 0x0000001c051c7220 */ /* 0x000fe20000400000 */
[-CC-:B--2---:R-:W-:Y:S01]  /*0780*/  FFMA R24, R24, R9.reuse, R13.reuse ;  /* 0x0000000918187223 */ /* 0x184fe2000000000d */
[----:B------:R-:W-:Y:S01]  /*0790*/  FFMA R29, R29, R8, R12 ;  /* 0x000000081d1d7223 */ /* 0x000fe2000000000c */
[----:B------:R-:W-:Y:S01]  /*07a0*/  FFMA R25, R25, R10, R14 ;  /* 0x0000000a19197223 */ /* 0x000fe2000000000e */
[----:B------:R-:W-:Y:S01]  /*07b0*/  FFMA R21, R21, R8, R12 ;  /* 0x0000000815157223 */ /* 0x000fe2000000000c */
[----:B------:R-:W-:Y:S01]  /*07c0*/  FFMA R6, R6, R9, R13 ;  /* 0x0000000906067223 */ /* 0x000fe2000000000d */
[----:B------:R-:W-:Y:S01]  /*07d0*/  FSETP.GEU.AND P1, PT, R24, RZ, PT ;  /* 0x000000ff1800720b */ /* 0x000fe20003f2e000 */
[----:B------:R-:W-:Y:S01]  /*07e0*/  FFMA R7, R7, R10, R14 ;  /* 0x0000000a07077223 */ /* 0x000fe2000000000e */
[----:B------:R-:W-:Y:S01]  /*07f0*/  FSETP.GEU.AND P2, PT, R29, RZ, PT ;  /* 0x000000ff1d00720b */ /* 0x000fe20003f4e000 */
[-CC-:B------:R-:W-:Y:S01]  /*0800*/  FFMA R28, R28, R11.reuse, R15.reuse ;  /* 0x0000000b1c1c7223 */ /* 0x180fe2000000000f */
[----:B------:R-:W-:Y:S01]  /*0810*/  FSETP.GEU.AND P0, PT, R25, RZ, PT ;  /* 0x000000ff1900720b */ /* 0x000fe20003f0e000 */
[----:B------:R-:W-:Y:S01]  /*0820*/  FFMA R16, R16, R11, R15 ;  /* 0x0000000b10107223 */ /* 0x000fe2000000000f */
[----:B------:R-:W-:-:S02]  /*0830*/  FSEL R5, R24, RZ, P1 ;  /* 0x000000ff18057208 */ /* 0x000fc40000800000 */
[----:B------:R-:W-:Y:S02]  /*0840*/  FSEL R29, R29, RZ, P2 ;  /* 0x000000ff1d1d7208 */ /* 0x000fe40001000000 */
[----:B------:R-:W-:Y:S01]  /*0850*/  FSEL R25, R25, RZ, P0 ;  /* 0x000000ff19197208 */ /* 0x000fe20000000000 */
[----:B------:R0:W-:Y:S01]  /*0860*/  STS [R18+0xc], R5 ;  /* 0x00000c0512007388 */ /* 0x0001e20000000800 */
[----:B------:R-:W-:Y:S02]  /*0870*/  FSETP.GEU.AND P3, PT, R21, RZ, PT ;  /* 0x000000ff1500720b */ /* 0x000fe40003f6e000 */
[----:B------:R-:W-:Y:S01]  /*0880*/  FSETP.GEU.AND P2, PT, R6, RZ, PT ;  /* 0x000000ff0600720b */ /* 0x000fe20003f4e000 */
[----:B------:R-:W-:Y:S01]  /*0890*/  STS [R18], R29 ;  /* 0x0000001d12007388 */ /* 0x000fe20000000800 */
[----:B------:R-:W-:Y:S02]  /*08a0*/  FSETP.GEU.AND P1, PT, R7, RZ, PT ;  /* 0x000000ff0700720b */ /* 0x000fe40003f2e000 */
[----:B------:R-:W-:Y:S01]  /*08b0*/  FSETP.GEU.AND P0, PT, R16, RZ, PT ;  /* 0x000000ff1000720b */ /* 0x000fe20003f0e000 */
[----:B------:R-:W-:Y:S01]  /*08c0*/  STS [R18+0x18], R25 ;  /* 0x0000181912007388 */ /* 0x000fe20000000800 */
[----:B------:R-:W-:-:S02]  /*08d0*/  FSETP.GEU.AND P4, PT, R28, RZ, PT ;  /* 0x000000ff1c00720b */ /* 0x000fc40003f8e000 */
[----:B------:R-:W-:Y:S02]  /*08e0*/  FSEL R21, R21, RZ, P3 ;  /* 0x000000ff15157208 */ /* 0x000fe40001800000 */
[----:B------:R-:W-:Y:S02]  /*08f0*/  FSEL R17, R6, RZ, P2 ;  /* 0x000000ff06117208 */ /* 0x000fe40001000000 */
[----:B------:R-:W-:Y:S01]  /*0900*/  FSEL R19, R7, RZ, P1 ;  /* 0x000000ff07137208 */ /* 0x000fe20000800000 */
[----:B------:R-:W-:Y:S01]  /*0910*/  STS [R18+0x4], R21 ;  /* 0x0000041512007388 */ /* 0x000fe20000000800 */
[----:B------:R-:W-:Y:S01]  /*0920*/  FSEL R15, R28, RZ, P4 ;  /* 0x000000ff1c0f7208 */ /* 0x000fe20002000000 */
[----:B------:R-:W1:Y:S01]  /*0930*/  LDC.64 R6, c[0x0][0x238] ;  /* 0x00008e00ff067b82 */ /* 0x000e620000000a00 */
[----:B0-----:R-:W-:Y:S01]  /*0940*/  FSEL R5, R16, RZ, P0 ;  /* 0x000000ff10057208 */ /* 0x001fe20000000000 */
[----:B------:R0:W-:Y:S01]  /*0950*/  STS [R18+0x10], R17 ;  /* 0x0000101112007388 */ /* 0x0001e20000000800 */
[----:B------:R-:W-:-:S03]  /*0960*/  ISETP.GE.AND P0, PT, R0, 0x400, PT ;  /* 0x000004000000780c */ /* 0x000fc60003f06270 */
[----:B------:R-:W-:Y:S01]  /*0970*/  STS [R18+0x1c], R19 ;  /* 0x00001c1312007388 */ /* 0x000fe20000000800 */
[----:B------:R-:W-:-:S03]  /*0980*/  ISETP.LT.AND P3, PT, R3, 0x200, !P0 ;  /* 0x000002000300780c */ /* 0x000fc60004761270 */
[----:B------:R2:W-:Y:S01]  /*0990*/  STS [R18+0x24], R15 ;  /* 0x0000240f12007388 */ /* 0x0005e20000000800 */
[----:B0-----:R-:W-:-:S03]  /*09a0*/  LOP3.LUT R17, R3, 0x80, RZ, 0xfc, !PT ;  /* 0x0000008003117812 */ /* 0x001fc600078efcff */
[----:B------:R0:W-:Y:S01]  /*09b0*/  STS [R18+0x28], R5 ;  /* 0x0000280512007388 */ /* 0x0001e20000000800 */
[----:B------:R-:W-:Y:S01]  /*09c0*/  BAR.SYNC.DEFER_BLOCKING 0x0 ;  /* 0x0000000000007b1d */ /* 0x000fe20000010000 */
[----:B------:R-:W-:Y:S02]  /*09d0*/  ISETP.LT.AND P2, PT, R17, 0x200, !P0 ;  /* 0x000002001100780c */ /* 0x000fe40004741270 */
[----:B--2---:R-:W-:Y:S02]  /*09e0*/  LOP3.LUT R15, R3, 0x100, RZ, 0xfc, !PT ;  /* 0x00000100030f7812 */ /* 0x004fe400078efcff */
[----:B------:R-:W-:Y:S02]  /*09f0*/  LEA R17, R17, R0, 0xa ;  /* 0x0000000011117211 */ /* 0x000fe400078e50ff */
[C---:B0-----:R-:W-:Y:S01]  /*0a00*/  LOP3.LUT R5, R3.reuse, 0x180, RZ, 0xfc, !PT ;  /* 0x0000018003057812 */ /* 0x041fe200078efcff */
[--C-:B------:R-:W-:Y:S01]  /*0a10*/  IMAD R3, R3, 0x400, R0.reuse ;  /* 0x0000040003037824 */ /* 0x100fe200078e0200 */
[C---:B------:R-:W-:Y:S01]  /*0a20*/  ISETP.LT.AND P1, PT, R15.reuse, 0x200, !P0 ;  /* 0x000002000f00780c */ /* 0x040fe20004721270 */
[----:B------:R-:W-:Y:S01]  /*0a30*/  IMAD R19, R15, 0x400, R0 ;  /* 0x000004000f137824 */ /* 0x000fe200078e0200 */
[----:B------:R-:W-:Y:S01]  /*0a40*/  ISETP.LT.AND P0, PT, R5, 0x200, !P0 ;  /* 0x000002000500780c */ /* 0x000fe20004701270 */
[----:B-1----:R-:W-:-:S04]  /*0a50*/  IMAD.WIDE R2, R3, 0x4, R6 ;  /* 0x0000000403027825 */ /* 0x002fc800078e0206 */
[----:B------:R-:W-:-:S04]  /*0a60*/  IMAD.WIDE R14, R17, 0x4, R6 ;  /* 0x00000004110e7825 */ /* 0x000fc800078e0206 */
[----:B------:R-:W-:Y:S01]  /*0a70*/  IMAD.WIDE R16, R19, 0x4, R6 ;  /* 0x0000000413107825 */ /* 0x000fe200078e0206 */
[----:B------:R-:W-:Y:S04]  /*0a80*/  LDS R12, [R4] ;  /* 0x00000000040c7984 */ /* 0x000fe80000000800 */
[----:B------:R-:W0:Y:S04]  /*0a90*/  LDS R13, [R4+0x4] ;  /* 0x00000400040d7984 */ /* 0x000e280000000800 */
[----:B------:R-:W-:Y:S04]  /*0aa0*/  LDS R10, [R4+0x600] ;  /* 0x00060000040a7984 */ /* 0x000fe80000000800 */
[----:B------:R-:W1:Y:S04]  /*0ab0*/  LDS R11, [R4+0x604] ;  /* 0x00060400040b7984 */ /* 0x000e680000000800 */
[----:B------:R-:W-:Y:S04]  /*0ac0*/  LDS R8, [R4+0xc00] ;  /* 0x000c000004087984 */ /* 0x000fe80000000800 */
[----:B------:R-:W2:Y:S04]  /*0ad0*/  LDS R9, [R4+0xc04] ;  /* 0x000c040004097984 */ /* 0x000ea80000000800 */
[----:B0-----:R0:W-:Y:S04]  /*0ae0*/  @P3 STG.E.64 desc[UR6][R2.64], R12 ;  /* 0x0000000c02003986 */ /* 0x0011e8000c101b06 */
[----:B-1----:R0:W-:Y:S04]  /*0af0*/  @P2 STG.E.64 desc[UR6][R14.64], R10 ;  /* 0x0000000a0e002986 */ /* 0x0021e8000c101b06 */
[----:B--2---:R0:W-:Y:S02]  /*0b00*/  @P1 STG.E.64 desc[UR6][R16.64], R8 ;  /* 0x0000000810001986 */ /* 0x0041e4000c101b06 */
[----:B0-----:R-:W-:Y:S05]  /*0b10*/  @!P0 EXIT ;  /* 0x000000000000894d */ /* 0x001fea0003800000 */
[----:B0-----:R-:W-:Y:S01]  /*0b20*/  LDS R2, [R4+0x1200] ;  /* 0x0012000004027984 */ /* 0x001fe20000000800 */
[----:B------:R-:W-:-:S03]  /*0b30*/  LEA R5, R5, R0, 0xa ;  /* 0x0000000005057211 */ /* 0x000fc600078e50ff */
[----:B------:R-:W0:Y:S02]  /*0b40*/  LDS R3, [R4+0x1204] ;  /* 0x0012040004037984 */ /* 0x000e240000000800 */
[----:B------:R-:W-:-:S05]  /*0b50*/  IMAD.WIDE R6, R5, 0x4, R6 ;  /* 0x0000000405067825 */ /* 0x000fca00078e0206 */
[----:B0-----:R-:W-:Y:S01]  /*0b60*/  STG.E.64 desc[UR6][R6.64], R2 ;  /* 0x0000000206007986 */ /* 0x001fe2000c101b06 */
[----:B------:R-:W-:Y:S05]  /*0b70*/  EXIT ;  /* 0x000000000000794d */ /* 0x000fea0003800000 */
.L_x_0:
[----:B------:R-:W-:-:S00]  /*0b80*/  BRA `(.L_x_0) ;  /* 0xfffffffc00fc7947 */ /* 0x000fc0000383ffff */
[----:B------:R-:W-:-:S00]  /*0b90*/  NOP ;  /* 0x0000000000007918 */ /* 0x000fc00000000000 */
        /* <DEDUP_REMOVED lines=14> */
.L_x_1:


//--------------------- .nv.global.init           --------------------------
	.section	.nv.global.init,"aw",@progbits
.nv.global.init:
	.type		_$_str,@object
	.size		_$_str,(_$_str_$_2 - _$_str)
_$_str:
        /*0000*/ 	.byte	0x5f, 0x5f, 0x43, 0x55, 0x44, 0x41, 0x5f, 0x46, 0x54, 0x5a, 0x00
	.type		_$_str_$_2,@object
	.size		_$_str_$_2,(.L_1 - _$_str_$_2)
_$_str_$_2:
        /*000b*/ 	.byte	0x5f, 0x5f, 0x43, 0x55, 0x44, 0x41, 0x5f, 0x50, 0x52, 0x45, 0x43, 0x5f, 0x53, 0x51, 0x52, 0x54
        /*001b*/ 	.byte	0x00
.L_1:


//--------------------- .nv.shared.triton_poi_fused__native_batch_norm_legit_no_training_relu_15 --------------------------
	.section	.nv.shared.triton_poi_fused__native_batch_norm_legit_no_training_relu_15,"aw",@nobits
	.sectionflags	@""
	.align	16
	.zero		1024


//--------------------- .nv.constant0.triton_poi_fused__native_batch_norm_legit_no_training_relu_15 --------------------------
	.section	.nv.constant0.triton_poi_fused__native_batch_norm_legit_no_training_relu_15,"a",@progbits
	.sectionflags	@""
	.align	4
.nv.constant0.triton_poi_fused__native_batch_norm_legit_no_training_relu_15:
	.zero		584
